//
// Generated by NVIDIA NVVM Compiler
//
// Compiler Build ID: CL-36424714
// Cuda compilation tools, release 13.0, V13.0.88
// Based on NVVM 20.0.0
//

.version 9.0
.target sm_100
.address_size 64

	// .globl	_Z15thresholdKernelPKfPifi

.visible .entry _Z15thresholdKernelPKfPifi(
	.param .u64 .ptr .align 1 _Z15thresholdKernelPKfPifi_param_0,
	.param .u64 .ptr .align 1 _Z15thresholdKernelPKfPifi_param_1,
	.param .f32 _Z15thresholdKernelPKfPifi_param_2,
	.param .u32 _Z15thresholdKernelPKfPifi_param_3
)
{
	.reg .pred 	%p<3>;
	.reg .b32 	%r<7>;
	.reg .b32 	%f<3>;
	.reg .b64 	%rd<8>;

	ld.param.u64 	%rd1, [_Z15thresholdKernelPKfPifi_param_0];
	ld.param.u64 	%rd2, [_Z15thresholdKernelPKfPifi_param_1];
	ld.param.f32 	%f1, [_Z15thresholdKernelPKfPifi_param_2];
	ld.param.u32 	%r2, [_Z15thresholdKernelPKfPifi_param_3];
	mov.u32 	%r3, %ctaid.x;
	mov.u32 	%r4, %ntid.x;
	mov.u32 	%r5, %tid.x;
	mad.lo.s32 	%r1, %r3, %r4, %r5;
	setp.ge.s32 	%p1, %r1, %r2;
	@%p1 bra 	$L__BB0_2;
	cvta.to.global.u64 	%rd3, %rd1;
	cvta.to.global.u64 	%rd4, %rd2;
	mul.wide.s32 	%rd5, %r1, 4;
	add.s64 	%rd6, %rd3, %rd5;
	ld.global.f32 	%f2, [%rd6];
	setp.gt.f32 	%p2, %f2, %f1;
	selp.u32 	%r6, 1, 0, %p2;
	add.s64 	%rd7, %rd4, %rd5;
	st.global.u32 	[%rd7], %r6;
$L__BB0_2:
	ret;

}


// ===== COMPILED SASS (sm_100) =====

	.target	sm_100

	.elftype	@"ET_EXEC"


//--------------------- .note.nv.tkinfo           --------------------------
	.section	.note.nv.tkinfo,"",@"SHT_NOTE"
	.sectionflags	@"SHF_NOTE_NV_TKINFO"
	.tkinfo
        /*0018*/ 	.word	0x00000002
        /*0030*/ 	.string	""
        /*0030*/ 	.string	"ptxas"
        /*0030*/ 	.string	"Cuda compilation tools, release 13.0, V13.0.88"
        /*0030*/ 	.string	"Build cuda_13.0.r13.0/compiler.36424714_0"
        /*0030*/ 	.string	"-arch sm_100 -m 64 "



//--------------------- .note.nv.cuinfo           --------------------------
	.section	.note.nv.cuinfo,"",@"SHT_NOTE"
	.sectionflags	@"SHF_NOTE_NV_CUINFO"
        /*0018*/ 	.short	0x0002
        /*001a*/ 	.short	0x0064
        /*001c*/ 	.short	0x0082
	.zero		2


//--------------------- .nv.info                  --------------------------
	.section	.nv.info,"",@"SHT_CUDA_INFO"
	.align	4


	//----- nvinfo : EIATTR_REGCOUNT
	.align		4
        /*0000*/ 	.byte	0x04, 0x2f
        /*0002*/ 	.short	(.L_1 - .L_0)
	.align		4
.L_0:
        /*0004*/ 	.word	index@(_Z15thresholdKernelPKfPifi)
        /*0008*/ 	.word	0x0000000a


	//----- nvinfo : EIATTR_FRAME_SIZE
	.align		4
.L_1:
        /*000c*/ 	.byte	0x04, 0x11
        /*000e*/ 	.short	(.L_3 - .L_2)
	.align		4
.L_2:
        /*0010*/ 	.word	index@(_Z15thresholdKernelPKfPifi)
        /*0014*/ 	.word	0x00000000


	//----- nvinfo : EIATTR_MIN_STACK_SIZE
	.align		4
.L_3:
        /*0018*/ 	.byte	0x04, 0x12
        /*001a*/ 	.short	(.L_5 - .L_4)
	.align		4
.L_4:
        /*001c*/ 	.word	index@(_Z15thresholdKernelPKfPifi)
        /*0020*/ 	.word	0x00000000
.L_5:


//--------------------- .nv.compat                --------------------------
	.section	.nv.compat,"",@"SHT_CUDA_COMPAT_INFO"
	.align	4
        /*0000*/ 	.byte	0x02, 0x09, 0x00, 0x00, 0x02, 0x02, 0x01, 0x00, 0x02, 0x05, 0x05, 0x00, 0x03, 0x07, 0x01, 0x01
        /*0010*/ 	.byte	0x02, 0x03, 0x00, 0x00, 0x02, 0x06, 0x01, 0x00, 0x04, 0x0b, 0x08, 0x00, 0x09, 0x00, 0x00, 0x00
        /*0020*/ 	.byte	0x00, 0x00, 0x00, 0x00


//--------------------- .nv.info._Z15thresholdKernelPKfPifi --------------------------
	.section	.nv.info._Z15thresholdKernelPKfPifi,"",@"SHT_CUDA_INFO"
	.sectionflags	@""
	.align	4


	//----- nvinfo : EIATTR_CUDA_API_VERSION
	.align		4
        /*0000*/ 	.byte	0x04, 0x37
        /*0002*/ 	.short	(.L_7 - .L_6)
.L_6:
        /*0004*/ 	.word	0x00000082


	//----- nvinfo : EIATTR_KPARAM_INFO
	.align		4
.L_7:
        /*0008*/ 	.byte	0x04, 0x17
        /*000a*/ 	.short	(.L_9 - .L_8)
.L_8:
        /*000c*/ 	.word	0x00000000
        /*0010*/ 	.short	0x0003
        /*0012*/ 	.short	0x0014
        /*0014*/ 	.byte	0x00, 0xf0, 0x11, 0x00


	//----- nvinfo : EIATTR_KPARAM_INFO
	.align		4
.L_9:
        /*0018*/ 	.byte	0x04, 0x17
        /*001a*/ 	.short	(.L_11 - .L_10)
.L_10:
        /*001c*/ 	.word	0x00000000
        /*0020*/ 	.short	0x0002
        /*0022*/ 	.short	0x0010
        /*0024*/ 	.byte	0x00, 0xf0, 0x11, 0x00


	//----- nvinfo : EIATTR_KPARAM_INFO
	.align		4
.L_11:
        /*0028*/ 	.byte	0x04, 0x17
        /*002a*/ 	.short	(.L_13 - .L_12)
.L_12:
        /*002c*/ 	.word	0x00000000
        /*0030*/ 	.short	0x0001
        /*0032*/ 	.short	0x0008
        /*0034*/ 	.byte	0x00, 0xf5, 0x21, 0x00


	//----- nvinfo : EIATTR_KPARAM_INFO
	.align		4
.L_13:
        /*0038*/ 	.byte	0x04, 0x17
        /*003a*/ 	.short	(.L_15 - .L_14)
.L_14:
        /*003c*/ 	.word	0x00000000
        /*0040*/ 	.short	0x0000
        /*0042*/ 	.short	0x0000
        /*0044*/ 	.byte	0x00, 0xf5, 0x21, 0x00


	//----- nvinfo : EIATTR_SPARSE_MMA_MASK
	.align		4
.L_15:
        /*0048*/ 	.byte	0x03, 0x50
        /*004a*/ 	.short	0x0000


	//----- nvinfo : EIATTR_MAXREG_COUNT
	.align		4
        /*004c*/ 	.byte	0x03, 0x1b
        /*004e*/ 	.short	0x00ff


	//----- nvinfo : EIATTR_MERCURY_ISA_VERSION
	.align		4
        /*0050*/ 	.byte	0x03, 0x5f
        /*0052*/ 	.short	0x0101


	//----- nvinfo : EIATTR_VRC_CTA_INIT_COUNT
	.align		4
        /*0054*/ 	.byte	0x02, 0x4a
	.zero		1
	.zero		1


	//----- nvinfo : EIATTR_EXIT_INSTR_OFFSETS
	.align		4
        /*0058*/ 	.byte	0x04, 0x1c
        /*005a*/ 	.short	(.L_17 - .L_16)


	//   ....[0]....
.L_16:
        /*005c*/ 	.word	0x00000070


	//   ....[1]....
        /*0060*/ 	.word	0x00000120


	//----- nvinfo : EIATTR_CBANK_PARAM_SIZE
	.align		4
.L_17:
        /*0064*/ 	.byte	0x03, 0x19
        /*0066*/ 	.short	0x0018


	//----- nvinfo : EIATTR_PARAM_CBANK
	.align		4
        /*0068*/ 	.byte	0x04, 0x0a
        /*006a*/ 	.short	(.L_19 - .L_18)
	.align		4
.L_18:
        /*006c*/ 	.word	index@(.nv.constant0._Z15thresholdKernelPKfPifi)
        /*0070*/ 	.short	0x0380
        /*0072*/ 	.short	0x0018


	//----- nvinfo : EIATTR_SW_WAR
	.align		4
.L_19:
        /*0074*/ 	.byte	0x04, 0x36
        /*0076*/ 	.short	(.L_21 - .L_20)
.L_20:
        /*0078*/ 	.word	0x00000008
.L_21:


//--------------------- .nv.callgraph             --------------------------
	.section	.nv.callgraph,"",@"SHT_CUDA_CALLGRAPH"
	.align	4
	.sectionentsize	8
	.align		4
        /*0000*/ 	.word	0x00000000
	.align		4
        /*0004*/ 	.word	0xffffffff
	.align		4
        /*0008*/ 	.word	0x00000000
	.align		4
        /*000c*/ 	.word	0xfffffffe
	.align		4
        /*0010*/ 	.word	0x00000000
	.align		4
        /*0014*/ 	.word	0xfffffffd
	.align		4
        /*0018*/ 	.word	0x00000000
	.align		4
        /*001c*/ 	.word	0xfffffffc


//--------------------- .text._Z15thresholdKernelPKfPifi --------------------------
	.section	.text._Z15thresholdKernelPKfPifi,"ax",@progbits
	.align	128
        .global         _Z15thresholdKernelPKfPifi
        .type           _Z15thresholdKernelPKfPifi,@function
        .size           _Z15thresholdKernelPKfPifi,(.L_x_1 - _Z15thresholdKernelPKfPifi)
        .other          _Z15thresholdKernelPKfPifi,@"STO_CUDA_ENTRY STV_DEFAULT"
_Z15thresholdKernelPKfPifi:
.text._Z15thresholdKernelPKfPifi:
[----:B------:R-:W-:Y:S01]  /*0000*/  LDC R1, c[0x0][0x37c] ;  /* 0x0000df00ff017b82 */ /* 0x000fe20000000800 */
[----:B------:R-:W0:Y:S07]  /*0010*/  S2R R0, SR_TID.X ;  /* 0x0000000000007919 */ /* 0x000e2e0000002100 */
[----:B------:R-:W0:Y:S01]  /*0020*/  S2UR UR4, SR_CTAID.X ;  /* 0x00000000000479c3 */ /* 0x000e220000002500 */
[----:B------:R-:W1:Y:S07]  /*0030*/  LDCU UR5, c[0x0][0x394] ;  /* 0x00007280ff0577ac */ /* 0x000e6e0008000800 */
[----:B------:R-:W0:Y:S02]  /*0040*/  LDC R7, c[0x0][0x360] ;  /* 0x0000d800ff077b82 */ /* 0x000e240000000800 */
[----:B0-----:R-:W-:-:S05]  /*0050*/  IMAD R7, R7, UR4, R0 ;  /* 0x0000000407077c24 */ /* 0x001fca000f8e0200 */
[----:B-1----:R-:W-:-:S13]  /*0060*/  ISETP.GE.AND P0, PT, R7, UR5, PT ;  /* 0x0000000507007c0c */ /* 0x002fda000bf06270 */
[----:B------:R-:W-:Y:S05]  /*0070*/  @P0 EXIT ;  /* 0x000000000000094d */ /* 0x000fea0003800000 */
[----:B------:R-:W0:Y:S01]  /*0080*/  LDC.64 R2, c[0x0][0x380] ;  /* 0x0000e000ff027b82 */ /* 0x000e220000000a00 */
[----:B------:R-:W1:Y:S01]  /*0090*/  LDCU.64 UR4, c[0x0][0x358] ;  /* 0x00006b00ff0477ac */ /* 0x000e620008000a00 */
[----:B------:R-:W2:Y:S06]  /*00a0*/  LDCU UR6, c[0x0][0x390] ;  /* 0x00007200ff0677ac */ /* 0x000eac0008000800 */
[----:B------:R-:W3:Y:S01]  /*00b0*/  LDC.64 R4, c[0x0][0x388] ;  /* 0x0000e200ff047b82 */ /* 0x000ee20000000a00 */
[----:B0-----:R-:W-:-:S06]  /*00c0*/  IMAD.WIDE R2, R7, 0x4, R2 ;  /* 0x0000000407027825 */ /* 0x001fcc00078e0202 */
[----:B-1----:R-:W2:Y:S01]  /*00d0*/  LDG.E R2, desc[UR4][R2.64] ;  /* 0x0000000402027981 */ /* 0x002ea2000c1e1900 */
[----:B---3--:R-:W-:Y:S01]  /*00e0*/  IMAD.WIDE R4, R7, 0x4, R4 ;  /* 0x0000000407047825 */ /* 0x008fe200078e0204 */
[----:B--2---:R-:W-:-:S04]  /*00f0*/  FSETP.GT.AND P0, PT, R2, UR6, PT ;  /* 0x0000000602007c0b */ /* 0x004fc8000bf04000 */
[----:B------:R-:W-:-:S05]  /*0100*/  SEL R7, RZ, 0x1, !P0 ;  /* 0x00000001ff077807 */ /* 0x000fca0004000000 */
[----:B------:R-:W-:Y:S01]  /*0110*/  STG.E desc[UR4][R4.64], R7 ;  /* 0x0000000704007986 */ /* 0x000fe2000c101904 */
[----:B------:R-:W-:Y:S05]  /*0120*/  EXIT ;  /* 0x000000000000794d */ /* 0x000fea0003800000 */
.L_x_0:
[----:B------:R-:W-:-:S00]  /*0130*/  BRA `(.L_x_0) ;  /* 0xfffffffc00fc7947 */ /* 0x000fc0000383ffff */
[----:B------:R-:W-:-:S00]  /*0140*/  NOP ;  /* 0x0000000000007918 */ /* 0x000fc00000000000 */
        /* <DEDUP_REMOVED lines=11> */
.L_x_1:


//--------------------- .nv.shared.reserved.0     --------------------------
	.section	.nv.shared.reserved.0,"aw",@nobits
	.weak		__nv_reservedSMEM_offset_0_alias
	.size		__nv_reservedSMEM_offset_0_alias, 0, 64
	.other		__nv_reservedSMEM_offset_0_alias,@"STO_CUDA_RESERVED_SHARED STV_DEFAULT"
__nv_reservedSMEM_offset_0_alias:
	.zero		0
	.zero		64


//--------------------- .nv.constant0._Z15thresholdKernelPKfPifi --------------------------
	.section	.nv.constant0._Z15thresholdKernelPKfPifi,"a",@progbits
	.sectionflags	@""
	.align	4
.nv.constant0._Z15thresholdKernelPKfPifi:
	.zero		920


//--------------------- SYMBOLS --------------------------

	.type		.nv.reservedSmem.offset0,@object
	.size		.nv.reservedSmem.offset0,0x4
